//
// Generated by NVIDIA NVVM Compiler
//
// Compiler Build ID: CL-36424714
// Cuda compilation tools, release 13.0, V13.0.88
// Based on NVVM 20.0.0
//

.version 9.0
.target sm_100
.address_size 64

	// .globl	_Z19passwordCrackKernelPc
.global .align 4 .b8 s_table[256] = {7, 0, 0, 0, 12, 0, 0, 0, 17, 0, 0, 0, 22, 0, 0, 0, 7, 0, 0, 0, 12, 0, 0, 0, 17, 0, 0, 0, 22, 0, 0, 0, 7, 0, 0, 0, 12, 0, 0, 0, 17, 0, 0, 0, 22, 0, 0, 0, 7, 0, 0, 0, 12, 0, 0, 0, 17, 0, 0, 0, 22, 0, 0, 0, 5, 0, 0, 0, 9, 0, 0, 0, 14, 0, 0, 0, 20, 0, 0, 0, 5, 0, 0, 0, 9, 0, 0, 0, 14, 0, 0, 0, 20, 0, 0, 0, 5, 0, 0, 0, 9, 0, 0, 0, 14, 0, 0, 0, 20, 0, 0, 0, 5, 0, 0, 0, 9, 0, 0, 0, 14, 0, 0, 0, 20, 0, 0, 0, 4, 0, 0, 0, 11, 0, 0, 0, 16, 0, 0, 0, 23, 0, 0, 0, 4, 0, 0, 0, 11, 0, 0, 0, 16, 0, 0, 0, 23, 0, 0, 0, 4, 0, 0, 0, 11, 0, 0, 0, 16, 0, 0, 0, 23, 0, 0, 0, 4, 0, 0, 0, 11, 0, 0, 0, 16, 0, 0, 0, 23, 0, 0, 0, 6, 0, 0, 0, 10, 0, 0, 0, 15, 0, 0, 0, 21, 0, 0, 0, 6, 0, 0, 0, 10, 0, 0, 0, 15, 0, 0, 0, 21, 0, 0, 0, 6, 0, 0, 0, 10, 0, 0, 0, 15, 0, 0, 0, 21, 0, 0, 0, 6, 0, 0, 0, 10, 0, 0, 0, 15, 0, 0, 0, 21};
.global .align 4 .b8 k_table[256] = {120, 164, 106, 215, 86, 183, 199, 232, 219, 112, 32, 36, 238, 206, 189, 193, 175, 15, 124, 245, 42, 198, 135, 71, 19, 70, 48, 168, 1, 149, 70, 253, 216, 152, 128, 105, 175, 247, 68, 139, 177, 91, 255, 255, 190, 215, 92, 137, 34, 17, 144, 107, 147, 113, 152, 253, 142, 67, 121, 166, 33, 8, 180, 73, 98, 37, 30, 246, 64, 179, 64, 192, 81, 90, 94, 38, 170, 199, 182, 233, 93, 16, 47, 214, 83, 20, 68, 2, 129, 230, 161, 216, 200, 251, 211, 231, 230, 205, 225, 33, 214, 7, 55, 195, 135, 13, 213, 244, 237, 20, 90, 69, 5, 233, 227, 169, 248, 163, 239, 252, 217, 2, 111, 103, 138, 76, 42, 141, 66, 57, 250, 255, 129, 246, 113, 135, 34, 97, 157, 109, 12, 56, 229, 253, 68, 234, 190, 164, 169, 207, 222, 75, 96, 75, 187, 246, 112, 188, 191, 190, 198, 126, 155, 40, 250, 39, 161, 234, 133, 48, 239, 212, 5, 29, 136, 4, 57, 208, 212, 217, 229, 153, 219, 230, 248, 124, 162, 31, 101, 86, 172, 196, 68, 34, 41, 244, 151, 255, 42, 67, 167, 35, 148, 171, 57, 160, 147, 252, 195, 89, 91, 101, 146, 204, 12, 143, 125, 244, 239, 255, 209, 93, 132, 133, 79, 126, 168, 111, 224, 230, 44, 254, 20, 67, 1, 163, 161, 17, 8, 78, 130, 126, 83, 247, 53, 242, 58, 189, 187, 210, 215, 42, 145, 211, 134, 235};
.global .align 4 .b8 digests_6letters[64] = {147, 25, 93, 177, 173, 115, 120, 143, 233, 97, 147, 80, 58, 125, 136, 135, 132, 115, 241, 158, 101, 41, 226, 33, 87, 69, 158, 117, 180, 203, 244, 133, 241, 207, 112, 135, 143, 232, 186, 30, 109, 53, 48, 14, 219, 4, 196, 91, 103, 154, 103, 230, 161, 163, 190, 105, 146, 66, 83, 124, 225, 94, 236, 29};
.global .align 4 .u32 pwd_num;

.visible .entry _Z19passwordCrackKernelPc(
	.param .u64 .ptr .align 1 _Z19passwordCrackKernelPc_param_0
)
{
	.local .align 16 .b8 	__local_depot0[64];
	.reg .b64 	%SP;
	.reg .b64 	%SPL;
	.reg .pred 	%p<43>;
	.reg .b16 	%rs<13>;
	.reg .b32 	%r<184>;
	.reg .b64 	%rd<26>;

	mov.u64 	%SPL, __local_depot0;
	ld.param.u64 	%rd3, [_Z19passwordCrackKernelPc_param_0];
	cvta.to.global.u64 	%rd1, %rd3;
	add.u64 	%rd2, %SPL, 0;
	mov.u32 	%r1, %ctaid.x;
	mov.u32 	%r2, %ctaid.y;
	mov.u32 	%r3, %ctaid.z;
	mov.u32 	%r4, %tid.x;
	mov.u32 	%r5, %tid.y;
	mov.u32 	%r6, %tid.z;
	add.s32 	%r21, %r1, %r2;
	add.s32 	%r22, %r21, %r3;
	add.s32 	%r23, %r22, %r4;
	add.s32 	%r24, %r23, %r5;
	add.s32 	%r25, %r24, %r6;
	setp.gt.u32 	%p1, %r25, 150;
	@%p1 bra 	$L__BB0_11;
	cvt.u16.u32 	%rs7, %r1;
	add.s16 	%rs1, %rs7, 97;
	cvt.u16.u32 	%rs8, %r2;
	add.s16 	%rs2, %rs8, 97;
	cvt.u16.u32 	%rs9, %r3;
	add.s16 	%rs3, %rs9, 97;
	cvt.u16.u32 	%rs10, %r4;
	add.s16 	%rs4, %rs10, 97;
	cvt.u16.u32 	%rs11, %r5;
	add.s16 	%rs5, %rs11, 97;
	cvt.u16.u32 	%rs12, %r6;
	add.s16 	%rs6, %rs12, 97;
	mov.b32 	%r31, 8388608;
	st.local.u32 	[%rd2+4], %r31;
	mov.b32 	%r179, 0;
	st.local.v2.u32 	[%rd2+8], {%r179, %r179};
	st.local.v4.u32 	[%rd2+16], {%r179, %r179, %r179, %r179};
	st.local.v4.u32 	[%rd2+32], {%r179, %r179, %r179, %r179};
	cvt.u32.u16 	%r32, %rs4;
	cvt.u32.u16 	%r33, %rs3;
	prmt.b32 	%r34, %r33, %r32, 0x3340U;
	cvt.u32.u16 	%r35, %rs2;
	cvt.u32.u16 	%r36, %rs1;
	prmt.b32 	%r37, %r36, %r35, 0x3340U;
	prmt.b32 	%r38, %r37, %r34, 0x5410U;
	st.local.u32 	[%rd2], %r38;
	st.local.v2.u8 	[%rd2+4], {%rs5, %rs6};
	mov.b32 	%r39, 48;
	st.local.v4.u32 	[%rd2+48], {%r179, %r179, %r39, %r179};
	mov.b32 	%r183, 1732584193;
	mov.b32 	%r182, -271733879;
	mov.b32 	%r181, -1732584194;
	mov.b32 	%r180, 271733878;
	mov.u64 	%rd6, k_table;
	mov.u64 	%rd10, s_table;
$L__BB0_2:
	and.b32  	%r40, %r181, %r182;
	not.b32 	%r41, %r182;
	and.b32  	%r42, %r180, %r41;
	or.b32  	%r43, %r42, %r40;
	and.b32  	%r44, %r180, %r182;
	not.b32 	%r45, %r180;
	and.b32  	%r46, %r181, %r45;
	or.b32  	%r47, %r44, %r46;
	xor.b32  	%r48, %r181, %r182;
	xor.b32  	%r49, %r48, %r180;
	or.b32  	%r50, %r182, %r45;
	xor.b32  	%r51, %r50, %r181;
	mul.lo.s32 	%r52, %r179, 7;
	setp.lt.u32 	%p2, %r179, 48;
	mul.lo.s32 	%r53, %r179, 3;
	add.s32 	%r54, %r53, 5;
	selp.b32 	%r55, %r49, %r51, %p2;
	selp.b32 	%r56, %r54, %r52, %p2;
	setp.lt.u32 	%p3, %r179, 32;
	mul.lo.s32 	%r57, %r179, 5;
	add.s32 	%r58, %r57, 1;
	selp.b32 	%r59, %r47, %r55, %p3;
	selp.b32 	%r60, %r58, %r56, %p3;
	and.b32  	%r61, %r60, 13;
	setp.lt.u32 	%p4, %r179, 16;
	selp.b32 	%r62, %r43, %r59, %p4;
	selp.b32 	%r63, %r179, %r61, %p4;
	add.s32 	%r64, %r62, %r183;
	mul.wide.u32 	%rd5, %r179, 4;
	add.s64 	%rd7, %rd6, %rd5;
	ld.global.nc.u32 	%r65, [%rd7];
	add.s32 	%r66, %r64, %r65;
	mul.wide.u32 	%rd8, %r63, 4;
	add.s64 	%rd9, %rd2, %rd8;
	ld.local.u32 	%r67, [%rd9];
	add.s32 	%r68, %r66, %r67;
	add.s64 	%rd11, %rd10, %rd5;
	ld.global.nc.u32 	%r69, [%rd11];
	shl.b32 	%r70, %r68, %r69;
	sub.s32 	%r71, 32, %r69;
	shr.u32 	%r72, %r68, %r71;
	add.s32 	%r73, %r70, %r182;
	add.s32 	%r183, %r73, %r72;
	shl.b32 	%r74, %r179, 2;
	sub.s32 	%r75, %r58, %r74;
	and.b32  	%r76, %r182, %r183;
	not.b32 	%r77, %r183;
	and.b32  	%r78, %r181, %r77;
	or.b32  	%r79, %r78, %r76;
	and.b32  	%r80, %r181, %r183;
	not.b32 	%r81, %r181;
	and.b32  	%r82, %r182, %r81;
	or.b32  	%r83, %r80, %r82;
	xor.b32  	%r84, %r182, %r183;
	xor.b32  	%r85, %r84, %r181;
	or.b32  	%r86, %r183, %r81;
	xor.b32  	%r87, %r86, %r182;
	add.s32 	%r88, %r52, 7;
	setp.lt.u32 	%p5, %r179, 47;
	xor.b32  	%r89, %r53, 8;
	selp.b32 	%r90, %r85, %r87, %p5;
	selp.b32 	%r91, %r89, %r88, %p5;
	setp.lt.u32 	%p6, %r179, 31;
	add.s32 	%r92, %r57, 6;
	selp.b32 	%r93, %r83, %r90, %p6;
	selp.b32 	%r94, %r92, %r91, %p6;
	and.b32  	%r95, %r94, 15;
	setp.lt.u32 	%p7, %r179, 15;
	selp.b32 	%r96, %r79, %r93, %p7;
	selp.b32 	%r97, %r75, %r95, %p7;
	add.s32 	%r98, %r96, %r180;
	ld.global.nc.u32 	%r99, [%rd7+4];
	add.s32 	%r100, %r98, %r99;
	mul.wide.u32 	%rd12, %r97, 4;
	add.s64 	%rd13, %rd2, %rd12;
	ld.local.u32 	%r101, [%rd13];
	add.s32 	%r102, %r100, %r101;
	ld.global.nc.u32 	%r103, [%rd11+4];
	shl.b32 	%r104, %r102, %r103;
	sub.s32 	%r105, 32, %r103;
	shr.u32 	%r106, %r102, %r105;
	add.s32 	%r107, %r104, %r183;
	add.s32 	%r180, %r107, %r106;
	add.s32 	%r108, %r75, 1;
	and.b32  	%r109, %r183, %r180;
	not.b32 	%r110, %r180;
	and.b32  	%r111, %r182, %r110;
	or.b32  	%r112, %r111, %r109;
	and.b32  	%r113, %r182, %r180;
	and.b32  	%r114, %r183, %r41;
	or.b32  	%r115, %r113, %r114;
	xor.b32  	%r116, %r183, %r180;
	xor.b32  	%r117, %r116, %r182;
	or.b32  	%r118, %r180, %r41;
	xor.b32  	%r119, %r118, %r183;
	add.s32 	%r120, %r52, 14;
	setp.lt.u32 	%p8, %r179, 46;
	add.s32 	%r121, %r53, 11;
	selp.b32 	%r122, %r117, %r119, %p8;
	selp.b32 	%r123, %r121, %r120, %p8;
	setp.lt.u32 	%p9, %r179, 30;
	add.s32 	%r124, %r57, 11;
	selp.b32 	%r125, %r115, %r122, %p9;
	selp.b32 	%r126, %r124, %r123, %p9;
	and.b32  	%r127, %r126, 15;
	setp.lt.u32 	%p10, %r179, 14;
	selp.b32 	%r128, %r112, %r125, %p10;
	selp.b32 	%r129, %r108, %r127, %p10;
	add.s32 	%r130, %r128, %r181;
	ld.global.nc.u32 	%r131, [%rd7+8];
	add.s32 	%r132, %r130, %r131;
	mul.wide.u32 	%rd14, %r129, 4;
	add.s64 	%rd15, %rd2, %rd14;
	ld.local.u32 	%r133, [%rd15];
	add.s32 	%r134, %r132, %r133;
	ld.global.nc.u32 	%r135, [%rd11+8];
	shl.b32 	%r136, %r134, %r135;
	sub.s32 	%r137, 32, %r135;
	shr.u32 	%r138, %r134, %r137;
	add.s32 	%r139, %r136, %r180;
	add.s32 	%r181, %r139, %r138;
	add.s32 	%r140, %r75, 2;
	and.b32  	%r141, %r180, %r181;
	not.b32 	%r142, %r181;
	and.b32  	%r143, %r183, %r142;
	or.b32  	%r144, %r143, %r141;
	and.b32  	%r145, %r183, %r181;
	and.b32  	%r146, %r180, %r77;
	or.b32  	%r147, %r145, %r146;
	xor.b32  	%r148, %r180, %r181;
	xor.b32  	%r149, %r148, %r183;
	or.b32  	%r150, %r181, %r77;
	xor.b32  	%r151, %r150, %r180;
	add.s32 	%r152, %r52, 5;
	setp.lt.u32 	%p11, %r179, 45;
	add.s32 	%r153, %r53, 14;
	selp.b32 	%r154, %r149, %r151, %p11;
	selp.b32 	%r155, %r153, %r152, %p11;
	setp.lt.u32 	%p12, %r179, 29;
	selp.b32 	%r156, %r147, %r154, %p12;
	selp.b32 	%r157, %r57, %r155, %p12;
	and.b32  	%r158, %r157, 15;
	setp.lt.u32 	%p13, %r179, 13;
	selp.b32 	%r159, %r144, %r156, %p13;
	selp.b32 	%r160, %r140, %r158, %p13;
	add.s32 	%r161, %r159, %r182;
	ld.global.nc.u32 	%r162, [%rd7+12];
	add.s32 	%r163, %r161, %r162;
	mul.wide.u32 	%rd16, %r160, 4;
	add.s64 	%rd17, %rd2, %rd16;
	ld.local.u32 	%r164, [%rd17];
	add.s32 	%r165, %r163, %r164;
	ld.global.nc.u32 	%r166, [%rd11+12];
	shl.b32 	%r167, %r165, %r166;
	sub.s32 	%r168, 32, %r166;
	shr.u32 	%r169, %r165, %r168;
	add.s32 	%r170, %r167, %r181;
	add.s32 	%r182, %r170, %r169;
	add.s32 	%r179, %r75, 3;
	setp.ne.s32 	%p14, %r179, 64;
	@%p14 bra 	$L__BB0_2;
	add.s32 	%r17, %r183, 1732584193;
	add.s32 	%r18, %r182, -271733879;
	add.s32 	%r19, %r181, -1732584194;
	add.s32 	%r20, %r180, 271733878;
	setp.ne.s32 	%p15, %r17, -1319298669;
	setp.ne.s32 	%p16, %r18, -1887931475;
	or.pred  	%p17, %p15, %p16;
	setp.ne.s32 	%p18, %r19, 1351836137;
	or.pred  	%p19, %p17, %p18;
	setp.ne.s32 	%p20, %r20, -2021098182;
	or.pred  	%p21, %p19, %p20;
	@%p21 bra 	$L__BB0_5;
	ld.global.u32 	%r171, [pwd_num];
	cvt.s64.s32 	%rd18, %r171;
	add.s64 	%rd19, %rd1, %rd18;
	st.global.u8 	[%rd19], %rs1;
	st.global.u8 	[%rd19+1], %rs2;
	st.global.u8 	[%rd19+2], %rs3;
	st.global.u8 	[%rd19+3], %rs4;
	st.global.u8 	[%rd19+4], %rs5;
	st.global.u8 	[%rd19+5], %rs6;
	add.s32 	%r172, %r171, 6;
	st.global.u32 	[pwd_num], %r172;
$L__BB0_5:
	setp.ne.s32 	%p22, %r17, -1628343420;
	setp.ne.s32 	%p23, %r18, 568469861;
	or.pred  	%p24, %p22, %p23;
	setp.ne.s32 	%p25, %r19, 1973306711;
	or.pred  	%p26, %p24, %p25;
	setp.ne.s32 	%p27, %r20, -2047554636;
	or.pred  	%p28, %p26, %p27;
	@%p28 bra 	$L__BB0_7;
	ld.global.u32 	%r173, [pwd_num];
	cvt.s64.s32 	%rd20, %r173;
	add.s64 	%rd21, %rd1, %rd20;
	st.global.u8 	[%rd21], %rs1;
	st.global.u8 	[%rd21+1], %rs2;
	st.global.u8 	[%rd21+2], %rs3;
	st.global.u8 	[%rd21+3], %rs4;
	st.global.u8 	[%rd21+4], %rs5;
	st.global.u8 	[%rd21+5], %rs6;
	add.s32 	%r174, %r173, 6;
	st.global.u32 	[pwd_num], %r174;
$L__BB0_7:
	setp.ne.s32 	%p29, %r17, -2022649871;
	setp.ne.s32 	%p30, %r18, 515565711;
	or.pred  	%p31, %p29, %p30;
	setp.ne.s32 	%p32, %r19, 238040429;
	or.pred  	%p33, %p31, %p32;
	setp.ne.s32 	%p34, %r20, 1539572955;
	or.pred  	%p35, %p33, %p34;
	@%p35 bra 	$L__BB0_9;
	ld.global.u32 	%r175, [pwd_num];
	cvt.s64.s32 	%rd22, %r175;
	add.s64 	%rd23, %rd1, %rd22;
	st.global.u8 	[%rd23], %rs1;
	st.global.u8 	[%rd23+1], %rs2;
	st.global.u8 	[%rd23+2], %rs3;
	st.global.u8 	[%rd23+3], %rs4;
	st.global.u8 	[%rd23+4], %rs5;
	st.global.u8 	[%rd23+5], %rs6;
	add.s32 	%r176, %r175, 6;
	st.global.u32 	[pwd_num], %r176;
$L__BB0_9:
	setp.ne.s32 	%p36, %r17, -429417881;
	setp.ne.s32 	%p37, %r18, 1774101409;
	or.pred  	%p38, %p36, %p37;
	setp.ne.s32 	%p39, %r19, 2085831314;
	or.pred  	%p40, %p38, %p39;
	setp.ne.s32 	%p41, %r20, 502030049;
	or.pred  	%p42, %p40, %p41;
	@%p42 bra 	$L__BB0_11;
	ld.global.u32 	%r177, [pwd_num];
	cvt.s64.s32 	%rd24, %r177;
	add.s64 	%rd25, %rd1, %rd24;
	st.global.u8 	[%rd25], %rs1;
	st.global.u8 	[%rd25+1], %rs2;
	st.global.u8 	[%rd25+2], %rs3;
	st.global.u8 	[%rd25+3], %rs4;
	st.global.u8 	[%rd25+4], %rs5;
	st.global.u8 	[%rd25+5], %rs6;
	add.s32 	%r178, %r177, 6;
	st.global.u32 	[pwd_num], %r178;
$L__BB0_11:
	ret;

}


// ===== COMPILED SASS (sm_100) =====

	.target	sm_100

	.elftype	@"ET_EXEC"


//--------------------- .note.nv.tkinfo           --------------------------
	.section	.note.nv.tkinfo,"",@"SHT_NOTE"
	.sectionflags	@"SHF_NOTE_NV_TKINFO"
	.tkinfo
        /*0018*/ 	.word	0x00000002
        /*0030*/ 	.string	""
        /*0030*/ 	.string	"ptxas"
        /*0030*/ 	.string	"Cuda compilation tools, release 13.0, V13.0.88"
        /*0030*/ 	.string	"Build cuda_13.0.r13.0/compiler.36424714_0"
        /*0030*/ 	.string	"-arch sm_100 -m 64 "



//--------------------- .note.nv.cuinfo           --------------------------
	.section	.note.nv.cuinfo,"",@"SHT_NOTE"
	.sectionflags	@"SHF_NOTE_NV_CUINFO"
        /*0018*/ 	.short	0x0002
        /*001a*/ 	.short	0x0064
        /*001c*/ 	.short	0x0082
	.zero		2


//--------------------- .nv.info                  --------------------------
	.section	.nv.info,"",@"SHT_CUDA_INFO"
	.align	4


	//----- nvinfo : EIATTR_REGCOUNT
	.align		4
        /*0000*/ 	.byte	0x04, 0x2f
        /*0002*/ 	.short	(.L_5 - .L_4)
	.align		4
.L_4:
        /*0004*/ 	.word	index@(_Z19passwordCrackKernelPc)
        /*0008*/ 	.word	0x00000020


	//----- nvinfo : EIATTR_FRAME_SIZE
	.align		4
.L_5:
        /*000c*/ 	.byte	0x04, 0x11
        /*000e*/ 	.short	(.L_7 - .L_6)
	.align		4
.L_6:
        /*0010*/ 	.word	index@(_Z19passwordCrackKernelPc)
        /*0014*/ 	.word	0x00000040


	//----- nvinfo : EIATTR_MIN_STACK_SIZE
	.align		4
.L_7:
        /*0018*/ 	.byte	0x04, 0x12
        /*001a*/ 	.short	(.L_9 - .L_8)
	.align		4
.L_8:
        /*001c*/ 	.word	index@(_Z19passwordCrackKernelPc)
        /*0020*/ 	.word	0x00000040
.L_9:


//--------------------- .nv.compat                --------------------------
	.section	.nv.compat,"",@"SHT_CUDA_COMPAT_INFO"
	.align	4
        /*0000*/ 	.byte	0x02, 0x09, 0x00, 0x00, 0x02, 0x02, 0x01, 0x00, 0x02, 0x05, 0x05, 0x00, 0x03, 0x07, 0x01, 0x01
        /*0010*/ 	.byte	0x02, 0x03, 0x00, 0x00, 0x02, 0x06, 0x01, 0x00, 0x04, 0x0b, 0x08, 0x00, 0x09, 0x00, 0x00, 0x00
        /*0020*/ 	.byte	0x00, 0x00, 0x00, 0x00


//--------------------- .nv.info._Z19passwordCrackKernelPc --------------------------
	.section	.nv.info._Z19passwordCrackKernelPc,"",@"SHT_CUDA_INFO"
	.sectionflags	@""
	.align	4


	//----- nvinfo : EIATTR_CUDA_API_VERSION
	.align		4
        /*0000*/ 	.byte	0x04, 0x37
        /*0002*/ 	.short	(.L_11 - .L_10)
.L_10:
        /*0004*/ 	.word	0x00000082


	//----- nvinfo : EIATTR_KPARAM_INFO
	.align		4
.L_11:
        /*0008*/ 	.byte	0x04, 0x17
        /*000a*/ 	.short	(.L_13 - .L_12)
.L_12:
        /*000c*/ 	.word	0x00000000
        /*0010*/ 	.short	0x0000
        /*0012*/ 	.short	0x0000
        /*0014*/ 	.byte	0x00, 0xf5, 0x21, 0x00


	//----- nvinfo : EIATTR_SPARSE_MMA_MASK
	.align		4
.L_13:
        /*0018*/ 	.byte	0x03, 0x50
        /*001a*/ 	.short	0x0000


	//----- nvinfo : EIATTR_MAXREG_COUNT
	.align		4
        /*001c*/ 	.byte	0x03, 0x1b
        /*001e*/ 	.short	0x00ff


	//----- nvinfo : EIATTR_MERCURY_ISA_VERSION
	.align		4
        /*0020*/ 	.byte	0x03, 0x5f
        /*0022*/ 	.short	0x0101


	//----- nvinfo : EIATTR_VRC_CTA_INIT_COUNT
	.align		4
        /*0024*/ 	.byte	0x02, 0x4a
	.zero		1
	.zero		1


	//----- nvinfo : EIATTR_EXIT_INSTR_OFFSETS
	.align		4
        /*0028*/ 	.byte	0x04, 0x1c
        /*002a*/ 	.short	(.L_15 - .L_14)


	//   ....[0]....
.L_14:
        /*002c*/ 	.word	0x000000c0


	//   ....[1]....
        /*0030*/ 	.word	0x00000de0


	//   ....[2]....
        /*0034*/ 	.word	0x00000ec0


	//----- nvinfo : EIATTR_CBANK_PARAM_SIZE
	.align		4
.L_15:
        /*0038*/ 	.byte	0x03, 0x19
        /*003a*/ 	.short	0x0008


	//----- nvinfo : EIATTR_PARAM_CBANK
	.align		4
        /*003c*/ 	.byte	0x04, 0x0a
        /*003e*/ 	.short	(.L_17 - .L_16)
	.align		4
.L_16:
        /*0040*/ 	.word	index@(.nv.constant0._Z19passwordCrackKernelPc)
        /*0044*/ 	.short	0x0380
        /*0046*/ 	.short	0x0008


	//----- nvinfo : EIATTR_SW_WAR
	.align		4
.L_17:
        /*0048*/ 	.byte	0x04, 0x36
        /*004a*/ 	.short	(.L_19 - .L_18)
.L_18:
        /*004c*/ 	.word	0x00000008
.L_19:


//--------------------- .nv.callgraph             --------------------------
	.section	.nv.callgraph,"",@"SHT_CUDA_CALLGRAPH"
	.align	4
	.sectionentsize	8
	.align		4
        /*0000*/ 	.word	0x00000000
	.align		4
        /*0004*/ 	.word	0xffffffff
	.align		4
        /*0008*/ 	.word	0x00000000
	.align		4
        /*000c*/ 	.word	0xfffffffe
	.align		4
        /*0010*/ 	.word	0x00000000
	.align		4
        /*0014*/ 	.word	0xfffffffd
	.align		4
        /*0018*/ 	.word	0x00000000
	.align		4
        /*001c*/ 	.word	0xfffffffc


//--------------------- .nv.constant4             --------------------------
	.section	.nv.constant4,"a",@progbits
	.align	8
	.align		8
.nv.constant4:
        /*0000*/ 	.dword	s_table
	.align		8
        /*0008*/ 	.dword	k_table
	.align		8
        /*0010*/ 	.dword	digests_6letters
	.align		8
        /*0018*/ 	.dword	pwd_num


//--------------------- .text._Z19passwordCrackKernelPc --------------------------
	.section	.text._Z19passwordCrackKernelPc,"ax",@progbits
	.align	128
        .global         _Z19passwordCrackKernelPc
        .type           _Z19passwordCrackKernelPc,@function
        .size           _Z19passwordCrackKernelPc,(.L_x_2 - _Z19passwordCrackKernelPc)
        .other          _Z19passwordCrackKernelPc,@"STO_CUDA_ENTRY STV_DEFAULT"
_Z19passwordCrackKernelPc:
.text._Z19passwordCrackKernelPc:
[----:B------:R-:W0:Y:S01]  /*0000*/  LDC R1, c[0x0][0x37c] ;  /* 0x0000df00ff017b82 */ /* 0x000e220000000800 */
[----:B------:R-:W1:Y:S01]  /*0010*/  S2R R15, SR_CTAID.X ;  /* 0x00000000000f7919 */ /* 0x000e620000002500 */
[----:B0-----:R-:W-:Y:S01]  /*0020*/  VIADD R1, R1, 0xffffffc0 ;  /* 0xffffffc001017836 */ /* 0x001fe20000000000 */
[----:B------:R-:W1:Y:S01]  /*0030*/  S2R R14, SR_CTAID.Y ;  /* 0x00000000000e7919 */ /* 0x000e620000002600 */
[----:B------:R-:W1:Y:S01]  /*0040*/  S2R R13, SR_CTAID.Z ;  /* 0x00000000000d7919 */ /* 0x000e620000002700 */
[----:B------:R-:W0:Y:S01]  /*0050*/  S2R R3, SR_TID.X ;  /* 0x0000000000037919 */ /* 0x000e220000002100 */
[----:B------:R-:W0:Y:S01]  /*0060*/  S2R R16, SR_TID.Y ;  /* 0x0000000000107919 */ /* 0x000e220000002200 */
[----:B------:R-:W2:Y:S01]  /*0070*/  S2R R17, SR_TID.Z ;  /* 0x0000000000117919 */ /* 0x000ea20000002300 */
[----:B-1----:R-:W-:-:S04]  /*0080*/  IADD3 R0, PT, PT, R13, R15, R14 ;  /* 0x0000000f0d007210 */ /* 0x002fc80007ffe00e */
[----:B0-----:R-:W-:-:S05]  /*0090*/  IADD3 R0, PT, PT, R16, R0, R3 ;  /* 0x0000000010007210 */ /* 0x001fca0007ffe003 */
[----:B--2---:R-:W-:-:S05]  /*00a0*/  IMAD.IADD R0, R0, 0x1, R17 ;  /* 0x0000000100007824 */ /* 0x004fca00078e0211 */
[----:B------:R-:W-:-:S13]  /*00b0*/  ISETP.GT.U32.AND P0, PT, R0, 0x96, PT ;  /* 0x000000960000780c */ /* 0x000fda0003f04070 */
[----:B------:R-:W-:Y:S05]  /*00c0*/  @P0 EXIT ;  /* 0x000000000000094d */ /* 0x000fea0003800000 */
[----:B------:R-:W-:Y:S01]  /*00d0*/  VIADD R12, R3, 0x61 ;  /* 0x00000061030c7836 */ /* 0x000fe20000000000 */
[----:B------:R-:W-:Y:S01]  /*00e0*/  STL.64 [R1+0x8], RZ ;  /* 0x000008ff01007387 */ /* 0x000fe20000100a00 */
[----:B------:R-:W-:Y:S01]  /*00f0*/  VIADD R13, R13, 0x61 ;  /* 0x000000610d0d7836 */ /* 0x000fe20000000000 */
[----:B------:R-:W0:Y:S01]  /*0100*/  LDCU.64 UR4, c[0x0][0x358] ;  /* 0x00006b00ff0477ac */ /* 0x000e220008000a00 */
[----:B------:R-:W-:Y:S01]  /*0110*/  VIADD R14, R14, 0x61 ;  /* 0x000000610e0e7836 */ /* 0x000fe20000000000 */
[----:B------:R-:W-:Y:S01]  /*0120*/  LOP3.LUT R0, R12, 0xffff, RZ, 0xc0, !PT ;  /* 0x0000ffff0c007812 */ /* 0x000fe200078ec0ff */
[----:B------:R-:W-:Y:S01]  /*0130*/  VIADD R15, R15, 0x61 ;  /* 0x000000610f0f7836 */ /* 0x000fe20000000000 */
[----:B------:R-:W-:Y:S01]  /*0140*/  LOP3.LUT R3, R13, 0xffff, RZ, 0xc0, !PT ;  /* 0x0000ffff0d037812 */ /* 0x000fe200078ec0ff */
[----:B------:R-:W-:Y:S01]  /*0150*/  STL.128 [R1+0x10], RZ ;  /* 0x000010ff01007387 */ /* 0x000fe20000100c00 */
[----:B------:R-:W-:Y:S01]  /*0160*/  LOP3.LUT R2, R14, 0xffff, RZ, 0xc0, !PT ;  /* 0x0000ffff0e027812 */ /* 0x000fe200078ec0ff */
[----:B------:R-:W-:Y:S01]  /*0170*/  VIADD R16, R16, 0x61 ;  /* 0x0000006110107836 */ /* 0x000fe20000000000 */
[----:B------:R-:W-:Y:S01]  /*0180*/  LOP3.LUT R5, R15, 0xffff, RZ, 0xc0, !PT ;  /* 0x0000ffff0f057812 */ /* 0x000fe200078ec0ff */
[----:B------:R-:W-:Y:S01]  /*0190*/  STL.128 [R1+0x20], RZ ;  /* 0x000020ff01007387 */ /* 0x000fe20000100c00 */
[----:B------:R-:W-:Y:S01]  /*01a0*/  PRMT R3, R3, 0x3340, R0 ;  /* 0x0000334003037816 */ /* 0x000fe20000000000 */
[----:B------:R-:W-:Y:S01]  /*01b0*/  VIADD R17, R17, 0x61 ;  /* 0x0000006111117836 */ /* 0x000fe20000000000 */
[----:B------:R-:W-:Y:S01]  /*01c0*/  PRMT R10, R5, 0x3340, R2 ;  /* 0x00003340050a7816 */ /* 0x000fe20000000002 */
[----:B------:R-:W-:Y:S01]  /*01d0*/  IMAD.MOV.U32 R2, RZ, RZ, 0x800000 ;  /* 0x00800000ff027424 */ /* 0x000fe200078e00ff */
[----:B------:R-:W-:Y:S01]  /*01e0*/  CS2R R4, SRZ ;  /* 0x0000000000047805 */ /* 0x000fe2000001ff00 */
[----:B------:R-:W-:Y:S01]  /*01f0*/  IMAD.MOV.U32 R6, RZ, RZ, 0x30 ;  /* 0x00000030ff067424 */ /* 0x000fe200078e00ff */
[----:B------:R-:W-:Y:S01]  /*0200*/  PRMT R10, R10, 0x5410, R3 ;  /* 0x000054100a0a7816 */ /* 0x000fe20000000003 */
[----:B------:R-:W-:Y:S01]  /*0210*/  IMAD.MOV.U32 R7, RZ, RZ, RZ ;  /* 0x000000ffff077224 */ /* 0x000fe200078e00ff */
[----:B------:R-:W-:Y:S01]  /*0220*/  PRMT R0, R17, 0x7604, R16 ;  /* 0x0000760411007816 */ /* 0x000fe20000000010 */
[----:B------:R1:W-:Y:S01]  /*0230*/  STL [R1+0x4], R2 ;  /* 0x0000040201007387 */ /* 0x0003e20000100800 */
[----:B------:R-:W-:-:S02]  /*0240*/  IMAD.MOV.U32 R9, RZ, RZ, R1 ;  /* 0x000000ffff097224 */ /* 0x000fc400078e0001 */
[----:B------:R-:W-:Y:S01]  /*0250*/  IMAD.MOV.U32 R8, RZ, RZ, RZ ;  /* 0x000000ffff087224 */ /* 0x000fe200078e00ff */
[----:B------:R-:W-:Y:S01]  /*0260*/  STL [R1], R10 ;  /* 0x0000000a01007387 */ /* 0x000fe20000100800 */
[----:B------:R-:W-:-:S03]  /*0270*/  IMAD.MOV.U32 R3, RZ, RZ, 0x67452301 ;  /* 0x67452301ff037424 */ /* 0x000fc600078e00ff */
[----:B------:R-:W-:Y:S01]  /*0280*/  STL.128 [R1+0x30], R4 ;  /* 0x0000300401007387 */ /* 0x000fe20000100c00 */
[----:B-1----:R-:W-:-:S03]  /*0290*/  IMAD.MOV.U32 R2, RZ, RZ, -0x67452302 ;  /* 0x98badcfeff027424 */ /* 0x002fc600078e00ff */
[----:B------:R1:W-:Y:S02]  /*02a0*/  STL.U16 [R1+0x4], R0 ;  /* 0x0000040001007387 */ /* 0x0003e40000100400 */
[----:B-1----:R-:W-:Y:S02]  /*02b0*/  IMAD.MOV.U32 R0, RZ, RZ, 0x10325476 ;  /* 0x10325476ff007424 */ /* 0x002fe400078e00ff */
[----:B0-----:R-:W-:-:S07]  /*02c0*/  IMAD.MOV.U32 R5, RZ, RZ, -0x10325477 ;  /* 0xefcdab89ff057424 */ /* 0x001fce00078e00ff */
.L_x_0:
[----:B------:R-:W0:Y:S01]  /*02d0*/  LDC.64 R10, c[0x4][0x8] ;  /* 0x01000200ff0a7b82 */ /* 0x000e220000000a00 */
[C---:B------:R-:W-:Y:S01]  /*02e0*/  ISETP.GE.U32.AND P1, PT, R8.reuse, 0x20, PT ;  /* 0x000000200800780c */ /* 0x040fe20003f26070 */
[C---:B------:R-:W-:Y:S01]  /*02f0*/  IMAD R23, R8.reuse, 0x3, RZ ;  /* 0x0000000308177824 */ /* 0x040fe200078e02ff */
[C---:B------:R-:W-:Y:S01]  /*0300*/  ISETP.GE.U32.AND P0, PT, R8.reuse, 0x30, PT ;  /* 0x000000300800780c */ /* 0x040fe20003f06070 */
[C---:B------:R-:W-:Y:S01]  /*0310*/  IMAD R18, R8.reuse, 0x7, RZ ;  /* 0x0000000708127824 */ /* 0x040fe200078e02ff */
[C---:B------:R-:W-:Y:S01]  /*0320*/  ISETP.GE.U32.AND P2, PT, R8.reuse, 0x10, PT ;  /* 0x000000100800780c */ /* 0x040fe20003f46070 */
[----:B------:R-:W-:Y:S02]  /*0330*/  VIADD R19, R23, 0x5 ;  /* 0x0000000517137836 */ /* 0x000fe40000000000 */
[----:B------:R-:W1:Y:S01]  /*0340*/  LDC.64 R6, c[0x4][RZ] ;  /* 0x01000000ff067b82 */ /* 0x000e620000000a00 */
[----:B------:R-:W-:Y:S02]  /*0350*/  IMAD R4, R8, 0x5, RZ ;  /* 0x0000000508047824 */ /* 0x000fe400078e02ff */
[----:B------:R-:W-:-:S03]  /*0360*/  SEL R19, R19, R18, !P0 ;  /* 0x0000001213137207 */ /* 0x000fc60004000000 */
[----:B------:R-:W-:-:S05]  /*0370*/  @!P1 VIADD R19, R4, 0x1 ;  /* 0x0000000104139836 */ /* 0x000fca0000000000 */
[----:B------:R-:W-:-:S04]  /*0380*/  LOP3.LUT R19, R19, 0xd, RZ, 0xc0, !PT ;  /* 0x0000000d13137812 */ /* 0x000fc800078ec0ff */
[C---:B------:R-:W-:Y:S01]  /*0390*/  SEL R20, R8.reuse, R19, !P2 ;  /* 0x0000001308147207 */ /* 0x040fe20005000000 */
[----:B0-----:R-:W-:-:S04]  /*03a0*/  IMAD.WIDE.U32 R10, R8, 0x4, R10 ;  /* 0x00000004080a7825 */ /* 0x001fc800078e000a */
[----:B------:R-:W-:Y:S01]  /*03b0*/  IMAD R20, R20, 0x4, R9 ;  /* 0x0000000414147824 */ /* 0x000fe200078e0209 */
[----:B------:R-:W2:Y:S01]  /*03c0*/  LDG.E.CONSTANT R22, desc[UR4][R10.64] ;  /* 0x000000040a167981 */ /* 0x000ea2000c1e9900 */
[----:B-1----:R-:W-:Y:S01]  /*03d0*/  IMAD.WIDE.U32 R6, R8, 0x4, R6 ;  /* 0x0000000408067825 */ /* 0x002fe200078e0006 */
[----:B------:R-:W-:-:S03]  /*03e0*/  LOP3.LUT R21, R5, R0, RZ, 0xf3, !PT ;  /* 0x0000000005157212 */ /* 0x000fc600078ef3ff */
[----:B------:R-:W3:Y:S04]  /*03f0*/  LDL R20, [R20] ;  /* 0x0000000014147983 */ /* 0x000ee80000100800 */
[----:B------:R-:W4:Y:S01]  /*0400*/  LDG.E.CONSTANT R19, desc[UR4][R6.64] ;  /* 0x0000000406137981 */ /* 0x000f22000c1e9900 */
[-C--:B------:R-:W-:Y:S02]  /*0410*/  LOP3.LUT R25, R0, R2.reuse, R5, 0x96, !PT ;  /* 0x0000000200197212 */ /* 0x080fe400078e9605 */
[----:B------:R-:W-:Y:S02]  /*0420*/  @P0 LOP3.LUT R25, R21, R2, RZ, 0x3c, !PT ;  /* 0x0000000215190212 */ /* 0x000fe400078e3cff */
[----:B------:R-:W-:Y:S02]  /*0430*/  ISETP.GE.U32.AND P3, PT, R8, 0x2f, PT ;  /* 0x0000002f0800780c */ /* 0x000fe40003f66070 */
[----:B------:R-:W-:-:S02]  /*0440*/  LOP3.LUT R24, R2, R0, RZ, 0x30, !PT ;  /* 0x0000000002187212 */ /* 0x000fc400078e30ff */
[C---:B------:R-:W-:Y:S02]  /*0450*/  ISETP.GE.U32.AND P4, PT, R8.reuse, 0x1f, PT ;  /* 0x0000001f0800780c */ /* 0x040fe40003f86070 */
[----:B------:R-:W-:Y:S01]  /*0460*/  ISETP.GE.U32.AND P5, PT, R8, 0xf, PT ;  /* 0x0000000f0800780c */ /* 0x000fe20003fa6070 */
[----:B------:R-:W-:Y:S01]  /*0470*/  VIADD R26, R18, 0xe ;  /* 0x0000000e121a7836 */ /* 0x000fe20000000000 */
[-C--:B------:R-:W-:Y:S01]  /*0480*/  LOP3.LUT R21, R0, R5.reuse, RZ, 0xc0, !PT ;  /* 0x0000000500157212 */ /* 0x080fe200078ec0ff */
[----:B------:R-:W5:Y:S03]  /*0490*/  LDG.E.CONSTANT R27, desc[UR4][R10.64+0x8] ;  /* 0x000008040a1b7981 */ /* 0x000f66000c1e9900 */
[----:B------:R-:W-:Y:S02]  /*04a0*/  @!P1 LOP3.LUT R25, R21, R24, RZ, 0xfc, !PT ;  /* 0x0000001815199212 */ /* 0x000fe400078efcff */
[----:B------:R-:W-:-:S02]  /*04b0*/  LOP3.LUT R21, R2, R5, RZ, 0xc0, !PT ;  /* 0x0000000502157212 */ /* 0x000fc400078ec0ff */
[----:B------:R-:W-:-:S04]  /*04c0*/  LOP3.LUT R24, R0, R5, RZ, 0x30, !PT ;  /* 0x0000000500187212 */ /* 0x000fc800078e30ff */
[----:B------:R-:W-:Y:S01]  /*04d0*/  @!P2 LOP3.LUT R25, R24, R21, RZ, 0xfc, !PT ;  /* 0x000000151819a212 */ /* 0x000fe200078efcff */
[----:B------:R-:W-:Y:S01]  /*04e0*/  VIADD R21, R18, 0x7 ;  /* 0x0000000712157836 */ /* 0x000fe20000000000 */
[----:B------:R-:W-:Y:S01]  /*04f0*/  @!P3 LOP3.LUT R21, R23, 0x8, RZ, 0x3c, !PT ;  /* 0x000000081715b812 */ /* 0x000fe200078e3cff */
[----:B------:R-:W-:Y:S02]  /*0500*/  @!P4 VIADD R21, R4, 0x6 ;  /* 0x000000060415c836 */ /* 0x000fe40000000000 */
[----:B------:R-:W-:-:S03]  /*0510*/  VIADD R24, R8, 0x1 ;  /* 0x0000000108187836 */ /* 0x000fc60000000000 */
[----:B------:R-:W-:-:S05]  /*0520*/  @P5 LOP3.LUT R24, R21, 0xf, RZ, 0xc0, !PT ;  /* 0x0000000f15185812 */ /* 0x000fca00078ec0ff */
[----:B------:R-:W-:-:S06]  /*0530*/  IMAD R21, R24, 0x4, R9 ;  /* 0x0000000418157824 */ /* 0x000fcc00078e0209 */
[----:B------:R-:W5:Y:S01]  /*0540*/  LDL R21, [R21] ;  /* 0x0000000015157983 */ /* 0x000f620000100800 */
[C---:B------:R-:W-:Y:S02]  /*0550*/  ISETP.GE.U32.AND P0, PT, R8.reuse, 0x2e, PT ;  /* 0x0000002e0800780c */ /* 0x040fe40003f06070 */
[C---:B------:R-:W-:Y:S02]  /*0560*/  ISETP.GE.U32.AND P1, PT, R8.reuse, 0x1e, PT ;  /* 0x0000001e0800780c */ /* 0x040fe40003f26070 */
[----:B------:R-:W-:-:S09]  /*0570*/  ISETP.GE.U32.AND P2, PT, R8, 0xe, PT ;  /* 0x0000000e0800780c */ /* 0x000fd20003f46070 */
[----:B------:R-:W-:Y:S02]  /*0580*/  @!P0 VIADD R26, R23, 0xb ;  /* 0x0000000b171a8836 */ /* 0x000fe40000000000 */
[----:B------:R-:W-:Y:S02]  /*0590*/  @!P1 VIADD R26, R4, 0xb ;  /* 0x0000000b041a9836 */ /* 0x000fe40000000000 */
[----:B------:R-:W-:Y:S01]  /*05a0*/  VIADD R29, R18, 0x5 ;  /* 0x00000005121d7836 */ /* 0x000fe20000000000 */
[----:B--2---:R-:W-:-:S05]  /*05b0*/  IADD3 R25, PT, PT, R22, R25, R3 ;  /* 0x0000001916197210 */ /* 0x004fca0007ffe003 */
[----:B---3--:R-:W-:Y:S01]  /*05c0*/  IMAD.IADD R20, R25, 0x1, R20 ;  /* 0x0000000119147824 */ /* 0x008fe200078e0214 */
[----:B----4-:R-:W-:-:S04]  /*05d0*/  IADD3 R3, PT, PT, -R19, 0x20, RZ ;  /* 0x0000002013037810 */ /* 0x010fc80007ffe1ff */
[----:B------:R-:W-:Y:S02]  /*05e0*/  SHF.L.U32 R22, R20, R19, RZ ;  /* 0x0000001314167219 */ /* 0x000fe400000006ff */
[----:B------:R-:W2:Y:S01]  /*05f0*/  LDG.E.CONSTANT R19, desc[UR4][R10.64+0x4] ;  /* 0x000004040a137981 */ /* 0x000ea2000c1e9900 */
[----:B------:R-:W-:-:S03]  /*0600*/  SHF.R.U32.HI R3, RZ, R3, R20 ;  /* 0x00000003ff037219 */ /* 0x000fc60000011614 */
[----:B------:R-:W3:Y:S01]  /*0610*/  LDG.E.CONSTANT R20, desc[UR4][R6.64+0x4] ;  /* 0x0000040406147981 */ /* 0x000ee2000c1e9900 */
[----:B------:R-:W-:-:S04]  /*0620*/  IADD3 R3, PT, PT, R3, R22, R5 ;  /* 0x0000001603037210 */ /* 0x000fc80007ffe005 */
[-C--:B------:R-:W-:Y:S01]  /*0630*/  LOP3.LUT R24, R3, R2.reuse, RZ, 0xf3, !PT ;  /* 0x0000000203187212 */ /* 0x080fe200078ef3ff */
[----:B------:R-:W4:Y:S01]  /*0640*/  LDG.E.CONSTANT R10, desc[UR4][R10.64+0xc] ;  /* 0x00000c040a0a7981 */ /* 0x000f22000c1e9900 */
[-C--:B------:R-:W-:Y:S02]  /*0650*/  LOP3.LUT R22, R2, R5.reuse, R3, 0x96, !PT ;  /* 0x0000000502167212 */ /* 0x080fe400078e9603 */
[----:B------:R-:W-:Y:S02]  /*0660*/  @P3 LOP3.LUT R22, R24, R5, RZ, 0x3c, !PT ;  /* 0x0000000518163212 */ /* 0x000fe400078e3cff */
[----:B------:R-:W-:Y:S02]  /*0670*/  LOP3.LUT R25, R5, R2, RZ, 0x30, !PT ;  /* 0x0000000205197212 */ /* 0x000fe400078e30ff */
[----:B------:R-:W-:-:S04]  /*0680*/  LOP3.LUT R24, R2, R3, RZ, 0xc0, !PT ;  /* 0x0000000302187212 */ /* 0x000fc800078ec0ff */
[----:B------:R-:W-:Y:S02]  /*0690*/  @!P4 LOP3.LUT R22, R24, R25, RZ, 0xfc, !PT ;  /* 0x000000191816c212 */ /* 0x000fe400078efcff */
[-C--:B------:R-:W-:Y:S02]  /*06a0*/  LOP3.LUT R24, R5, R3.reuse, RZ, 0xc0, !PT ;  /* 0x0000000305187212 */ /* 0x080fe400078ec0ff */
[----:B------:R-:W-:-:S04]  /*06b0*/  LOP3.LUT R25, R2, R3, RZ, 0x30, !PT ;  /* 0x0000000302197212 */ /* 0x000fc800078e30ff */
[----:B------:R-:W-:Y:S01]  /*06c0*/  @!P5 LOP3.LUT R22, R25, R24, RZ, 0xfc, !PT ;  /* 0x000000181916d212 */ /* 0x000fe200078efcff */
[----:B------:R-:W-:Y:S01]  /*06d0*/  VIADD R24, R8, 0x2 ;  /* 0x0000000208187836 */ /* 0x000fe20000000000 */
[----:B------:R-:W-:-:S05]  /*06e0*/  @P2 LOP3.LUT R24, R26, 0xf, RZ, 0xc0, !PT ;  /* 0x0000000f1a182812 */ /* 0x000fca00078ec0ff */
[----:B------:R-:W-:Y:S02]  /*06f0*/  IMAD R25, R24, 0x4, R9 ;  /* 0x0000000418197824 */ /* 0x000fe400078e0209 */
[----:B------:R-:W4:Y:S01]  /*0700*/  LDG.E.CONSTANT R24, desc[UR4][R6.64+0x8] ;  /* 0x0000080406187981 */ /* 0x000f22000c1e9900 */
[----:B------:R-:W-:-:S03]  /*0710*/  ISETP.GE.U32.AND P3, PT, R8, 0x2d, PT ;  /* 0x0000002d0800780c */ /* 0x000fc60003f66070 */
[----:B------:R-:W4:Y:S01]  /*0720*/  LDL R25, [R25] ;  /* 0x0000000019197983 */ /* 0x000f220000100800 */
[C---:B------:R-:W-:Y:S02]  /*0730*/  ISETP.GE.U32.AND P5, PT, R8.reuse, 0xd, PT ;  /* 0x0000000d0800780c */ /* 0x040fe40003fa6070 */
[----:B------:R-:W-:Y:S01]  /*0740*/  ISETP.GE.U32.AND P4, PT, R8, 0x1d, PT ;  /* 0x0000001d0800780c */ /* 0x000fe20003f86070 */
[----:B------:R0:W4:Y:S06]  /*0750*/  LDG.E.CONSTANT R6, desc[UR4][R6.64+0xc] ;  /* 0x00000c0406067981 */ /* 0x00012c000c1e9900 */
[----:B------:R-:W-:-:S05]  /*0760*/  @!P3 VIADD R29, R23, 0xe ;  /* 0x0000000e171db836 */ /* 0x000fca0000000000 */
[----:B------:R-:W-:Y:S01]  /*0770*/  SEL R29, R4, R29, !P4 ;  /* 0x0000001d041d7207 */ /* 0x000fe20006000000 */
[----:B------:R-:W-:-:S03]  /*0780*/  VIADD R4, R8, 0x3 ;  /* 0x0000000308047836 */ /* 0x000fc60000000000 */
[----:B------:R-:W-:-:S05]  /*0790*/  @P5 LOP3.LUT R4, R29, 0xf, RZ, 0xc0, !PT ;  /* 0x0000000f1d045812 */ /* 0x000fca00078ec0ff */
[----:B------:R-:W-:-:S06]  /*07a0*/  IMAD R4, R4, 0x4, R9 ;  /* 0x0000000404047824 */ /* 0x000fcc00078e0209 */
[----:B------:R-:W4:Y:S01]  /*07b0*/  LDL R4, [R4] ;  /* 0x0000000004047983 */ /* 0x000f220000100800 */
[----:B------:R-:W-:Y:S01]  /*07c0*/  VIADD R8, R8, 0x4 ;  /* 0x0000000408087836 */ /* 0x000fe20000000000 */
[----:B--2---:R-:W-:Y:S02]  /*07d0*/  IADD3 R22, PT, PT, R19, R22, R0 ;  /* 0x0000001613167210 */ /* 0x004fe40007ffe000 */
[----:B---3--:R-:W-:-:S03]  /*07e0*/  IADD3 R18, PT, PT, -R20, 0x20, RZ ;  /* 0x0000002014127810 */ /* 0x008fc60007ffe1ff */
[----:B-----5:R-:W-:-:S05]  /*07f0*/  IMAD.IADD R21, R22, 0x1, R21 ;  /* 0x0000000116157824 */ /* 0x020fca00078e0215 */
[----:B------:R-:W-:Y:S02]  /*0800*/  SHF.L.U32 R0, R21, R20, RZ ;  /* 0x0000001415007219 */ /* 0x000fe400000006ff */
[----:B------:R-:W-:-:S04]  /*0810*/  SHF.R.U32.HI R18, RZ, R18, R21 ;  /* 0x00000012ff127219 */ /* 0x000fc80000011615 */
[----:B------:R-:W-:-:S04]  /*0820*/  IADD3 R0, PT, PT, R18, R0, R3 ;  /* 0x0000000012007210 */ /* 0x000fc80007ffe003 */
[----:B------:R-:W-:Y:S02]  /*0830*/  LOP3.LUT R18, R0, R5, RZ, 0xf3, !PT ;  /* 0x0000000500127212 */ /* 0x000fe400078ef3ff */
[-C--:B------:R-:W-:Y:S02]  /*0840*/  LOP3.LUT R19, R5, R3.reuse, R0, 0x96, !PT ;  /* 0x0000000305137212 */ /* 0x080fe400078e9600 */
[----:B------:R-:W-:Y:S02]  /*0850*/  @P0 LOP3.LUT R19, R18, R3, RZ, 0x3c, !PT ;  /* 0x0000000312130212 */ /* 0x000fe400078e3cff */
[----:B------:R-:W-:Y:S02]  /*0860*/  LOP3.LUT R18, R3, R5, RZ, 0x30, !PT ;  /* 0x0000000503127212 */ /* 0x000fe400078e30ff */
[----:B0-----:R-:W-:-:S04]  /*0870*/  LOP3.LUT R7, R5, R0, RZ, 0xc0, !PT ;  /* 0x0000000005077212 */ /* 0x001fc800078ec0ff */
[----:B------:R-:W-:Y:S02]  /*0880*/  @!P1 LOP3.LUT R19, R7, R18, RZ, 0xfc, !PT ;  /* 0x0000001207139212 */ /* 0x000fe400078efcff */
[-C--:B------:R-:W-:Y:S02]  /*0890*/  LOP3.LUT R7, R3, R0.reuse, RZ, 0xc0, !PT ;  /* 0x0000000003077212 */ /* 0x080fe400078ec0ff */
[----:B------:R-:W-:-:S04]  /*08a0*/  LOP3.LUT R18, R5, R0, RZ, 0x30, !PT ;  /* 0x0000000005127212 */ /* 0x000fc800078e30ff */
[----:B------:R-:W-:-:S04]  /*08b0*/  @!P2 LOP3.LUT R19, R18, R7, RZ, 0xfc, !PT ;  /* 0x000000071213a212 */ /* 0x000fc800078efcff */
[----:B------:R-:W-:-:S05]  /*08c0*/  IADD3 R2, PT, PT, R27, R19, R2 ;  /* 0x000000131b027210 */ /* 0x000fca0007ffe002 */
[----:B----4-:R-:W-:Y:S01]  /*08d0*/  IMAD.IADD R25, R2, 0x1, R25 ;  /* 0x0000000102197824 */ /* 0x010fe200078e0219 */
[----:B------:R-:W-:-:S04]  /*08e0*/  IADD3 R2, PT, PT, -R24, 0x20, RZ ;  /* 0x0000002018027810 */ /* 0x000fc80007ffe1ff */
[----:B------:R-:W-:Y:S02]  /*08f0*/  SHF.L.U32 R7, R25, R24, RZ ;  /* 0x0000001819077219 */ /* 0x000fe400000006ff */
[----:B------:R-:W-:-:S04]  /*0900*/  SHF.R.U32.HI R2, RZ, R2, R25 ;  /* 0x00000002ff027219 */ /* 0x000fc80000011619 */
[----:B------:R-:W-:-:S04]  /*0910*/  IADD3 R2, PT, PT, R2, R7, R0 ;  /* 0x0000000702027210 */ /* 0x000fc80007ffe000 */
[-C--:B------:R-:W-:Y:S02]  /*0920*/  LOP3.LUT R7, R2, R3.reuse, RZ, 0xf3, !PT ;  /* 0x0000000302077212 */ /* 0x080fe400078ef3ff */
[-C--:B------:R-:W-:Y:S02]  /*0930*/  LOP3.LUT R11, R3, R0.reuse, R2, 0x96, !PT ;  /* 0x00000000030b7212 */ /* 0x080fe400078e9602 */
[----:B------:R-:W-:Y:S02]  /*0940*/  @P3 LOP3.LUT R11, R7, R0, RZ, 0x3c, !PT ;  /* 0x00000000070b3212 */ /* 0x000fe400078e3cff */
[----:B------:R-:W-:Y:S02]  /*0950*/  LOP3.LUT R18, R0, R3, RZ, 0x30, !PT ;  /* 0x0000000300127212 */ /* 0x000fe400078e30ff */
[----:B------:R-:W-:-:S04]  /*0960*/  LOP3.LUT R7, R3, R2, RZ, 0xc0, !PT ;  /* 0x0000000203077212 */ /* 0x000fc800078ec0ff */
[----:B------:R-:W-:Y:S02]  /*0970*/  @!P4 LOP3.LUT R11, R7, R18, RZ, 0xfc, !PT ;  /* 0x00000012070bc212 */ /* 0x000fe400078efcff */
[-C--:B------:R-:W-:Y:S02]  /*0980*/  LOP3.LUT R7, R0, R2.reuse, RZ, 0xc0, !PT ;  /* 0x0000000200077212 */ /* 0x080fe400078ec0ff */
[----:B------:R-:W-:-:S04]  /*0990*/  LOP3.LUT R18, R3, R2, RZ, 0x30, !PT ;  /* 0x0000000203127212 */ /* 0x000fc800078e30ff */
[----:B------:R-:W-:Y:S02]  /*09a0*/  @!P5 LOP3.LUT R11, R18, R7, RZ, 0xfc, !PT ;  /* 0x00000007120bd212 */ /* 0x000fe400078efcff */
[----:B------:R-:W-:Y:S02]  /*09b0*/  ISETP.NE.AND P0, PT, R8, 0x40, PT ;  /* 0x000000400800780c */ /* 0x000fe40003f05270 */
[----:B------:R-:W-:-:S05]  /*09c0*/  IADD3 R11, PT, PT, R10, R11, R5 ;  /* 0x0000000b0a0b7210 */ /* 0x000fca0007ffe005 */
[----:B------:R-:W-:Y:S01]  /*09d0*/  IMAD.IADD R11, R11, 0x1, R4 ;  /* 0x000000010b0b7824 */ /* 0x000fe200078e0204 */
[----:B------:R-:W-:-:S04]  /*09e0*/  IADD3 R4, PT, PT, -R6, 0x20, RZ ;  /* 0x0000002006047810 */ /* 0x000fc80007ffe1ff */
[----:B------:R-:W-:Y:S02]  /*09f0*/  SHF.L.U32 R5, R11, R6, RZ ;  /* 0x000000060b057219 */ /* 0x000fe400000006ff */
[----:B------:R-:W-:-:S04]  /*0a00*/  SHF.R.U32.HI R4, RZ, R4, R11 ;  /* 0x00000004ff047219 */ /* 0x000fc8000001160b */
[----:B------:R-:W-:Y:S01]  /*0a10*/  IADD3 R5, PT, PT, R4, R5, R2 ;  /* 0x0000000504057210 */ /* 0x000fe20007ffe002 */
[----:B------:R-:W-:Y:S06]  /*0a20*/  @P0 BRA `(.L_x_0) ;  /* 0xfffffff800280947 */ /* 0x000fec000383ffff */
[----:B------:R-:W-:Y:S02]  /*0a30*/  VIADD R11, R5, 0xefcdab89 ;  /* 0xefcdab89050b7836 */ /* 0x000fe40000000000 */
[----:B------:R-:W-:Y:S02]  /*0a40*/  VIADD R20, R3, 0x67452301 ;  /* 0x6745230103147836 */ /* 0x000fe40000000000 */
[----:B------:R-:W-:Y:S01]  /*0a50*/  VIADD R10, R2, 0x98badcfe ;  /* 0x98badcfe020a7836 */ /* 0x000fe20000000000 */
[----:B------:R-:W-:Y:S01]  /*0a60*/  ISETP.NE.AND P0, PT, R11, -0x70878c53, PT ;  /* 0x8f7873ad0b00780c */ /* 0x000fe20003f05270 */
[----:B------:R-:W-:-:S03]  /*0a70*/  VIADD R0, R0, 0x10325476 ;  /* 0x1032547600007836 */ /* 0x000fc60000000000 */
[----:B------:R-:W-:-:S04]  /*0a80*/  ISETP.NE.OR P0, PT, R20, -0x4ea2e66d, P0 ;  /* 0xb15d19931400780c */ /* 0x000fc80000705670 */
[----:B------:R-:W-:-:S04]  /*0a90*/  ISETP.NE.OR P0, PT, R10, 0x509361e9, P0 ;  /* 0x509361e90a00780c */ /* 0x000fc80000705670 */
[----:B------:R-:W-:-:S13]  /*0aa0*/  ISETP.NE.OR P1, PT, R0, -0x787782c6, P0 ;  /* 0x87887d3a0000780c */ /* 0x000fda0000725670 */
[----:B------:R-:W0:Y:S01]  /*0ab0*/  @!P1 LDC.64 R6, c[0x4][0x18] ;  /* 0x01000600ff069b82 */ /* 0x000e220000000a00 */
[----:B------:R-:W-:-:S07]  /*0ac0*/  ISETP.NE.AND P0, PT, R11, 0x21e22965, PT ;  /* 0x21e229650b00780c */ /* 0x000fce0003f05270 */
[----:B------:R-:W1:Y:S01]  /*0ad0*/  @!P1 LDC.64 R4, c[0x0][0x380] ;  /* 0x0000e000ff049b82 */ /* 0x000e620000000a00 */
[----:B0-----:R-:W1:Y:S01]  /*0ae0*/  @!P1 LDG.E R18, desc[UR4][R6.64] ;  /* 0x0000000406129981 */ /* 0x001e62000c1e1900 */
[----:B------:R-:W-:-:S04]  /*0af0*/  ISETP.NE.OR P0, PT, R20, -0x610e8c7c, P0 ;  /* 0x9ef173841400780c */ /* 0x000fc80000705670 */
[----:B------:R-:W-:-:S04]  /*0b00*/  ISETP.NE.OR P0, PT, R10, 0x759e4557, P0 ;  /* 0x759e45570a00780c */ /* 0x000fc80000705670 */
[----:B------:R-:W-:-:S13]  /*0b10*/  ISETP.NE.OR P0, PT, R0, -0x7a0b344c, P0 ;  /* 0x85f4cbb40000780c */ /* 0x000fda0000705670 */
[----:B------:R-:W0:Y:S01]  /*0b20*/  @!P0 LDC.64 R2, c[0x4][0x18] ;  /* 0x01000600ff028b82 */ /* 0x000e220000000a00 */
[C---:B-1----:R-:W-:Y:S01]  /*0b30*/  @!P1 IADD3 R8, P2, PT, R18.reuse, R4, RZ ;  /* 0x0000000412089210 */ /* 0x042fe20007f5e0ff */
[----:B------:R-:W-:-:S03]  /*0b40*/  @!P1 VIADD R21, R18, 0x6 ;  /* 0x0000000612159836 */ /* 0x000fc60000000000 */
[----:B------:R-:W-:-:S03]  /*0b50*/  @!P1 LEA.HI.X.SX32 R9, R18, R5, 0x1, P2 ;  /* 0x0000000512099211 */ /* 0x000fc600010f0eff */
[----:B------:R-:W1:Y:S02]  /*0b60*/  @!P0 LDC.64 R18, c[0x0][0x380] ;  /* 0x0000e000ff128b82 */ /* 0x000e640000000a00 */
[----:B------:R-:W-:Y:S04]  /*0b70*/  @!P1 STG.E.U8 desc[UR4][R8.64], R15 ;  /* 0x0000000f08009986 */ /* 0x000fe8000c101104 */
[----:B------:R-:W-:Y:S04]  /*0b80*/  @!P1 STG.E.U8 desc[UR4][R8.64+0x1], R14 ;  /* 0x0000010e08009986 */ /* 0x000fe8000c101104 */
[----:B------:R-:W-:Y:S04]  /*0b90*/  @!P1 STG.E.U8 desc[UR4][R8.64+0x2], R13 ;  /* 0x0000020d08009986 */ /* 0x000fe8000c101104 */
[----:B------:R-:W-:Y:S04]  /*0ba0*/  @!P1 STG.E.U8 desc[UR4][R8.64+0x3], R12 ;  /* 0x0000030c08009986 */ /* 0x000fe8000c101104 */
[----:B------:R-:W-:Y:S04]  /*0bb0*/  @!P1 STG.E.U8 desc[UR4][R8.64+0x4], R16 ;  /* 0x0000041008009986 */ /* 0x000fe8000c101104 */
[----:B------:R-:W-:Y:S04]  /*0bc0*/  @!P1 STG.E.U8 desc[UR4][R8.64+0x5], R17 ;  /* 0x0000051108009986 */ /* 0x000fe8000c101104 */
[----:B------:R2:W-:Y:S04]  /*0bd0*/  @!P1 STG.E desc[UR4][R6.64], R21 ;  /* 0x0000001506009986 */ /* 0x0005e8000c101904 */
[----:B0-----:R-:W1:Y:S01]  /*0be0*/  @!P0 LDG.E R22, desc[UR4][R2.64] ;  /* 0x0000000402168981 */ /* 0x001e62000c1e1900 */
[----:B------:R-:W-:-:S04]  /*0bf0*/  ISETP.NE.AND P1, PT, R11, 0x1ebae88f, PT ;  /* 0x1ebae88f0b00780c */ /* 0x000fc80003f25270 */
[----:B------:R-:W-:-:S04]  /*0c00*/  ISETP.NE.OR P1, PT, R20, -0x788f300f, P1 ;  /* 0x8770cff11400780c */ /* 0x000fc80000f25670 */
[----:B------:R-:W-:-:S04]  /*0c10*/  ISETP.NE.OR P1, PT, R10, 0xe30356d, P1 ;  /* 0x0e30356d0a00780c */ /* 0x000fc80000f25670 */
[----:B------:R-:W-:-:S13]  /*0c20*/  ISETP.NE.OR P1, PT, R0, 0x5bc404db, P1 ;  /* 0x5bc404db0000780c */ /* 0x000fda0000f25670 */
[----:B------:R-:W0:Y:S08]  /*0c30*/  @!P1 LDC.64 R4, c[0x4][0x18] ;  /* 0x01000600ff049b82 */ /* 0x000e300000000a00 */
[----:B--2---:R-:W2:Y:S01]  /*0c40*/  @!P1 LDC.64 R6, c[0x0][0x380] ;  /* 0x0000e000ff069b82 */ /* 0x004ea20000000a00 */
[----:B-1----:R-:W-:Y:S01]  /*0c50*/  @!P0 IADD3 R18, P2, PT, R18, R22, RZ ;  /* 0x0000001612128210 */ /* 0x002fe20007f5e0ff */
[----:B------:R-:W-:-:S03]  /*0c60*/  @!P0 VIADD R9, R22, 0x6 ;  /* 0x0000000616098836 */ /* 0x000fc60000000000 */
[----:B------:R-:W-:-:S05]  /*0c70*/  @!P0 LEA.HI.X.SX32 R19, R22, R19, 0x1, P2 ;  /* 0x0000001316138211 */ /* 0x000fca00010f0eff */
[----:B------:R1:W-:Y:S04]  /*0c80*/  @!P0 STG.E.U8 desc[UR4][R18.64], R15 ;  /* 0x0000000f12008986 */ /* 0x0003e8000c101104 */
[----:B------:R1:W-:Y:S04]  /*0c90*/  @!P0 STG.E.U8 desc[UR4][R18.64+0x1], R14 ;  /* 0x0000010e12008986 */ /* 0x0003e8000c101104 */
[----:B------:R1:W-:Y:S04]  /*0ca0*/  @!P0 STG.E.U8 desc[UR4][R18.64+0x2], R13 ;  /* 0x0000020d12008986 */ /* 0x0003e8000c101104 */
[----:B------:R1:W-:Y:S04]  /*0cb0*/  @!P0 STG.E.U8 desc[UR4][R18.64+0x3], R12 ;  /* 0x0000030c12008986 */ /* 0x0003e8000c101104 */
[----:B------:R1:W-:Y:S04]  /*0cc0*/  @!P0 STG.E.U8 desc[UR4][R18.64+0x4], R16 ;  /* 0x0000041012008986 */ /* 0x0003e8000c101104 */
[----:B------:R1:W-:Y:S04]  /*0cd0*/  @!P0 STG.E.U8 desc[UR4][R18.64+0x5], R17 ;  /* 0x0000051112008986 */ /* 0x0003e8000c101104 */
[----:B------:R1:W-:Y:S04]  /*0ce0*/  @!P0 STG.E desc[UR4][R2.64], R9 ;  /* 0x0000000902008986 */ /* 0x0003e8000c101904 */
[----:B0-----:R-:W2:Y:S01]  /*0cf0*/  @!P1 LDG.E R8, desc[UR4][R4.64] ;  /* 0x0000000404089981 */ /* 0x001ea2000c1e1900 */
[----:B------:R-:W-:-:S04]  /*0d00*/  ISETP.NE.AND P0, PT, R11, 0x69bea3a1, PT ;  /* 0x69bea3a10b00780c */ /* 0x000fc80003f05270 */
[----:B------:R-:W-:-:S04]  /*0d10*/  ISETP.NE.OR P0, PT, R20, -0x19986599, P0 ;  /* 0xe6679a671400780c */ /* 0x000fc80000705670 */
[----:B------:R-:W-:-:S04]  /*0d20*/  ISETP.NE.OR P0, PT, R10, 0x7c534292, P0 ;  /* 0x7c5342920a00780c */ /* 0x000fc80000705670 */
[----:B------:R-:W-:Y:S02]  /*0d30*/  ISETP.NE.OR P0, PT, R0, 0x1dec5ee1, P0 ;  /* 0x1dec5ee10000780c */ /* 0x000fe40000705670 */
[----:B--2---:R-:W-:Y:S01]  /*0d40*/  @!P1 IADD3 R6, P2, PT, R6, R8, RZ ;  /* 0x0000000806069210 */ /* 0x004fe20007f5e0ff */
        /* <DEDUP_REMOVED lines=8> */
[----:B------:R1:W-:Y:S01]  /*0dd0*/  @!P1 STG.E desc[UR4][R4.64], R11 ;  /* 0x0000000b04009986 */ /* 0x0003e2000c101904 */
[----:B------:R-:W-:Y:S05]  /*0de0*/  @P0 EXIT ;  /* 0x000000000000094d */ /* 0x000fea0003800000 */
[----:B-1----:R-:W0:Y:S08]  /*0df0*/  LDC.64 R4, c[0x4][0x18] ;  /* 0x01000600ff047b82 */ /* 0x002e300000000a00 */
[----:B------:R-:W1:Y:S01]  /*0e00*/  LDC.64 R2, c[0x0][0x380] ;  /* 0x0000e000ff027b82 */ /* 0x000e620000000a00 */
[----:B0-----:R-:W1:Y:S02]  /*0e10*/  LDG.E R7, desc[UR4][R4.64] ;  /* 0x0000000404077981 */ /* 0x001e64000c1e1900 */
[----:B-1----:R-:W-:-:S04]  /*0e20*/  IADD3 R2, P0, PT, R2, R7, RZ ;  /* 0x0000000702027210 */ /* 0x002fc80007f1e0ff */
[C---:B------:R-:W-:Y:S01]  /*0e30*/  LEA.HI.X.SX32 R3, R7.reuse, R3, 0x1, P0 ;  /* 0x0000000307037211 */ /* 0x040fe200000f0eff */
[----:B------:R-:W-:-:S04]  /*0e40*/  VIADD R7, R7, 0x6 ;  /* 0x0000000607077836 */ /* 0x000fc80000000000 */
[----:B------:R-:W-:Y:S04]  /*0e50*/  STG.E.U8 desc[UR4][R2.64], R15 ;  /* 0x0000000f02007986 */ /* 0x000fe8000c101104 */
[----:B------:R-:W-:Y:S04]  /*0e60*/  STG.E.U8 desc[UR4][R2.64+0x1], R14 ;  /* 0x0000010e02007986 */ /* 0x000fe8000c101104 */
[----:B------:R-:W-:Y:S04]  /*0e70*/  STG.E.U8 desc[UR4][R2.64+0x2], R13 ;  /* 0x0000020d02007986 */ /* 0x000fe8000c101104 */
[----:B------:R-:W-:Y:S04]  /*0e80*/  STG.E.U8 desc[UR4][R2.64+0x3], R12 ;  /* 0x0000030c02007986 */ /* 0x000fe8000c101104 */
[----:B------:R-:W-:Y:S04]  /*0e90*/  STG.E.U8 desc[UR4][R2.64+0x4], R16 ;  /* 0x0000041002007986 */ /* 0x000fe8000c101104 */
[----:B------:R-:W-:Y:S04]  /*0ea0*/  STG.E.U8 desc[UR4][R2.64+0x5], R17 ;  /* 0x0000051102007986 */ /* 0x000fe8000c101104 */
[----:B------:R-:W-:Y:S01]  /*0eb0*/  STG.E desc[UR4][R4.64], R7 ;  /* 0x0000000704007986 */ /* 0x000fe2000c101904 */
[----:B------:R-:W-:Y:S05]  /*0ec0*/  EXIT ;  /* 0x000000000000794d */ /* 0x000fea0003800000 */
.L_x_1:
[----:B------:R-:W-:-:S00]  /*0ed0*/  BRA `(.L_x_1) ;  /* 0xfffffffc00fc7947 */ /* 0x000fc0000383ffff */
[----:B------:R-:W-:-:S00]  /*0ee0*/  NOP ;  /* 0x0000000000007918 */ /* 0x000fc00000000000 */
        /* <DEDUP_REMOVED lines=9> */
.L_x_2:


//--------------------- .nv.global.init           --------------------------
	.section	.nv.global.init,"aw",@progbits
	.align	4
.nv.global.init:
	.type		digests_6letters,@object
	.size		digests_6letters,(s_table - digests_6letters)
digests_6letters:
        /*0000*/ 	.byte	0x93, 0x19, 0x5d, 0xb1, 0xad, 0x73, 0x78, 0x8f, 0xe9, 0x61, 0x93, 0x50, 0x3a, 0x7d, 0x88, 0x87
        /*0010*/ 	.byte	0x84, 0x73, 0xf1, 0x9e, 0x65, 0x29, 0xe2, 0x21, 0x57, 0x45, 0x9e, 0x75, 0xb4, 0xcb, 0xf4, 0x85
        /*0020*/ 	.byte	0xf1, 0xcf, 0x70, 0x87, 0x8f, 0xe8, 0xba, 0x1e, 0x6d, 0x35, 0x30, 0x0e, 0xdb, 0x04, 0xc4, 0x5b
        /*0030*/ 	.byte	0x67, 0x9a, 0x67, 0xe6, 0xa1, 0xa3, 0xbe, 0x69, 0x92, 0x42, 0x53, 0x7c, 0xe1, 0x5e, 0xec, 0x1d
	.type		s_table,@object
	.size		s_table,(k_table - s_table)
s_table:
        /*0040*/ 	.byte	0x07, 0x00, 0x00, 0x00, 0x0c, 0x00, 0x00, 0x00, 0x11, 0x00, 0x00, 0x00, 0x16, 0x00, 0x00, 0x00
        /* <DEDUP_REMOVED lines=15> */
	.type		k_table,@object
	.size		k_table,(.L_1 - k_table)
k_table:
        /* <DEDUP_REMOVED lines=16> */
.L_1:


//--------------------- .nv.shared.reserved.0     --------------------------
	.section	.nv.shared.reserved.0,"aw",@nobits
	.weak		__nv_reservedSMEM_offset_0_alias
	.size		__nv_reservedSMEM_offset_0_alias, 0, 64
	.other		__nv_reservedSMEM_offset_0_alias,@"STO_CUDA_RESERVED_SHARED STV_DEFAULT"
__nv_reservedSMEM_offset_0_alias:
	.zero		0
	.zero		64


//--------------------- .nv.global                --------------------------
	.section	.nv.global,"aw",@nobits
	.align	4
.nv.global:
	.type		pwd_num,@object
	.size		pwd_num,(.L_3 - pwd_num)
pwd_num:
	.zero		4
.L_3:


//--------------------- .nv.constant0._Z19passwordCrackKernelPc --------------------------
	.section	.nv.constant0._Z19passwordCrackKernelPc,"a",@progbits
	.sectionflags	@""
	.align	4
.nv.constant0._Z19passwordCrackKernelPc:
	.zero		904


//--------------------- SYMBOLS --------------------------

	.type		.nv.reservedSmem.offset0,@object
	.size		.nv.reservedSmem.offset0,0x4
